	.headerflags	@"EF_CUDA_TEXMODE_UNIFIED EF_CUDA_64BIT_ADDRESS EF_CUDA_ACCELERATORS EF_CUDA_SM90 EF_CUDA_VIRTUAL_SM(EF_CUDA_SM90)"
	.elftype	@"ET_EXEC"


//--------------------- .nv.info                  --------------------------
	.section	.nv.info,"",@"SHT_CUDA_INFO"
	.align	4


	//----- nvinfo : EIATTR_REGCOUNT
	.align		4
        /*0000*/ 	.byte	0x04, 0x2f
        /*0002*/ 	.short	(.L_1 - .L_0)
	.align		4
.L_0:
        /*0004*/ 	.word	index@(triton_poi_fused_max_pool2d_with_indices_10)
        /*0008*/ 	.word	0x00000030


	//----- nvinfo : EIATTR_MIN_STACK_SIZE
	.align		4
.L_1:
        /*000c*/ 	.byte	0x04, 0x12
        /*000e*/ 	.short	(.L_3 - .L_2)
	.align		4
.L_2:
        /*0010*/ 	.word	index@(triton_poi_fused_max_pool2d_with_indices_10)
        /*0014*/ 	.word	0x00000000


	//----- nvinfo : EIATTR_FRAME_SIZE
	.align		4
.L_3:
        /*0018*/ 	.byte	0x04, 0x11
        /*001a*/ 	.short	(.L_5 - .L_4)
	.align		4
.L_4:
        /*001c*/ 	.word	index@(triton_poi_fused_max_pool2d_with_indices_10)
        /*0020*/ 	.word	0x00000000


	//----- nvinfo : EIATTR_MIN_STACK_SIZE
	.align		4
.L_5:
        /*0024*/ 	.byte	0x04, 0x12
        /*0026*/ 	.short	(.L_7 - .L_6)
	.align		4
.L_6:
        /*0028*/ 	.word	index@(triton_poi_fused_max_pool2d_with_indices_10)
        /*002c*/ 	.word	0x00000000
.L_7:


//--------------------- .nv.info.triton_poi_fused_max_pool2d_with_indices_10 --------------------------
	.section	.nv.info.triton_poi_fused_max_pool2d_with_indices_10,"",@"SHT_CUDA_INFO"
	.sectionflags	@""
	.align	4


	//----- nvinfo : EIATTR_CUDA_API_VERSION
	.align		4
        /*0000*/ 	.byte	0x04, 0x37
        /*0002*/ 	.short	(.L_9 - .L_8)
.L_8:
        /*0004*/ 	.word	0x0000007c


	//----- nvinfo : EIATTR_KPARAM_INFO
	.align		4
.L_9:
        /*0008*/ 	.byte	0x04, 0x17
        /*000a*/ 	.short	(.L_11 - .L_10)
.L_10:
        /*000c*/ 	.word	0x00000000
        /*0010*/ 	.short	0x0004
        /*0012*/ 	.short	0x001c
        /*0014*/ 	.byte	0x00, 0xf0, 0x11, 0x00


	//----- nvinfo : EIATTR_KPARAM_INFO
	.align		4
.L_11:
        /*0018*/ 	.byte	0x04, 0x17
        /*001a*/ 	.short	(.L_13 - .L_12)
.L_12:
        /*001c*/ 	.word	0x00000000
        /*0020*/ 	.short	0x0003
        /*0022*/ 	.short	0x0018
        /*0024*/ 	.byte	0x00, 0xf0, 0x11, 0x00


	//----- nvinfo : EIATTR_KPARAM_INFO
	.align		4
.L_13:
        /*0028*/ 	.byte	0x04, 0x17
        /*002a*/ 	.short	(.L_15 - .L_14)
.L_14:
        /*002c*/ 	.word	0x00000000
        /*0030*/ 	.short	0x0002
        /*0032*/ 	.short	0x0010
        /*0034*/ 	.byte	0x00, 0xf4, 0x21, 0x00


	//----- nvinfo : EIATTR_KPARAM_INFO
	.align		4
.L_15:
        /*0038*/ 	.byte	0x04, 0x17
        /*003a*/ 	.short	(.L_17 - .L_16)
.L_16:
        /*003c*/ 	.word	0x00000000
        /*0040*/ 	.short	0x0001
        /*0042*/ 	.short	0x0008
        /*0044*/ 	.byte	0x00, 0xf4, 0x21, 0x00


	//----- nvinfo : EIATTR_KPARAM_INFO
	.align		4
.L_17:
        /*0048*/ 	.byte	0x04, 0x17
        /*004a*/ 	.short	(.L_19 - .L_18)
.L_18:
        /*004c*/ 	.word	0x00000000
        /*0050*/ 	.short	0x0000
        /*0052*/ 	.short	0x0000
        /*0054*/ 	.byte	0x00, 0xf4, 0x21, 0x00


	//----- nvinfo : EIATTR_SPARSE_MMA_MASK
	.align		4
.L_19:
        /*0058*/ 	.byte	0x03, 0x50
        /*005a*/ 	.short	0x0000


	//----- nvinfo : EIATTR_MAXREG_COUNT
	.align		4
        /*005c*/ 	.byte	0x03, 0x1b
        /*005e*/ 	.short	0x00ff


	//----- nvinfo : EIATTR_EXIT_INSTR_OFFSETS
	.align		4
        /*0060*/ 	.byte	0x04, 0x1c
        /*0062*/ 	.short	(.L_21 - .L_20)


	//   ....[0]....
.L_20:
        /*0064*/ 	.word	0x000015d0


	//   ....[1]....
        /*0068*/ 	.word	0x000015f0


	//----- nvinfo : EIATTR_REQNTID
	.align		4
.L_21:
        /*006c*/ 	.byte	0x04, 0x10
        /*006e*/ 	.short	(.L_23 - .L_22)
.L_22:
        /*0070*/ 	.word	0x00000080
        /*0074*/ 	.word	0x00000001
        /*0078*/ 	.word	0x00000001


	//----- nvinfo : EIATTR_CBANK_PARAM_SIZE
	.align		4
.L_23:
        /*007c*/ 	.byte	0x03, 0x19
        /*007e*/ 	.short	0x0020


	//----- nvinfo : EIATTR_PARAM_CBANK
	.align		4
        /*0080*/ 	.byte	0x04, 0x0a
        /*0082*/ 	.short	(.L_25 - .L_24)
	.align		4
.L_24:
        /*0084*/ 	.word	index@(.nv.constant0.triton_poi_fused_max_pool2d_with_indices_10)
        /*0088*/ 	.short	0x0210
        /*008a*/ 	.short	0x0020


	//----- nvinfo : EIATTR_SW_WAR
	.align		4
.L_25:
        /*008c*/ 	.byte	0x04, 0x36
        /*008e*/ 	.short	(.L_27 - .L_26)
.L_26:
        /*0090*/ 	.word	0x00000008
.L_27:


//--------------------- .nv.callgraph             --------------------------
	.section	.nv.callgraph,"",@"SHT_CUDA_CALLGRAPH"
	.align	4
	.sectionentsize	8
	.align		4
        /*0000*/ 	.word	0x00000000
	.align		4
        /*0004*/ 	.word	0xffffffff
	.align		4
        /*0008*/ 	.word	0x00000000
	.align		4
        /*000c*/ 	.word	0xfffffffe
	.align		4
        /*0010*/ 	.word	0x00000000
	.align		4
        /*0014*/ 	.word	0xfffffffd
	.align		4
        /*0018*/ 	.word	0x00000000
	.align		4
        /*001c*/ 	.word	0xfffffffc


//--------------------- .text.triton_poi_fused_max_pool2d_with_indices_10 --------------------------
	.section	.text.triton_poi_fused_max_pool2d_with_indices_10,"ax",@progbits
	.sectionflags	@"SHF_BARRIERS=1"
	.align	128
        .global         triton_poi_fused_max_pool2d_with_indices_10
        .type           triton_poi_fused_max_pool2d_with_indices_10,@function
        .size           triton_poi_fused_max_pool2d_with_indices_10,(.L_x_1 - triton_poi_fused_max_pool2d_with_indices_10)
        .other          triton_poi_fused_max_pool2d_with_indices_10,@"STO_CUDA_ENTRY STV_DEFAULT"
triton_poi_fused_max_pool2d_with_indices_10:
.text.triton_poi_fused_max_pool2d_with_indices_10:
[----:B------:R-:W0:Y:S02]  /*0000*/  LDC R1, c[0x0][0x28] ;  /* 0x00000a00ff017b82 */ /* 0x000e240000000800 */
[----:B------:R-:W1:Y:S01]  /*0010*/  S2R R2, SR_TID.X ;  /* 0x0000000000027919 */ /* 0x000e620000002100 */
[----:B------:R-:W-:Y:S01]  /*0020*/  IMAD.MOV.U32 R8, RZ, RZ, RZ ;  /* 0x000000ffff087224 */ /* 0x000fe200078e00ff */
[----:B------:R-:W2:Y:S01]  /*0030*/  LDC.64 R10, c[0x0][0x210] ;  /* 0x00008400ff0a7b82 */ /* 0x000ea20000000a00 */
[----:B------:R-:W-:Y:S01]  /*0040*/  CS2R R20, SRZ ;  /* 0x0000000000147805 */ /* 0x000fe2000001ff00 */
[----:B------:R-:W3:Y:S01]  /*0050*/  S2R R6, SR_CTAID.Y ;  /* 0x0000000000067919 */ /* 0x000ee20000002600 */
[----:B------:R-:W-:Y:S02]  /*0060*/  CS2R R22, SRZ ;  /* 0x0000000000167805 */ /* 0x000fe4000001ff00 */
[----:B------:R-:W-:Y:S02]  /*0070*/  CS2R R16, SRZ ;  /* 0x0000000000107805 */ /* 0x000fe4000001ff00 */
[----:B------:R-:W-:Y:S01]  /*0080*/  CS2R R18, SRZ ;  /* 0x0000000000127805 */ /* 0x000fe2000001ff00 */
[----:B------:R-:W4:Y:S01]  /*0090*/  S2R R0, SR_CTAID.X ;  /* 0x0000000000007919 */ /* 0x000f220000002500 */
[----:B------:R-:W-:Y:S01]  /*00a0*/  ULDC.64 UR6, c[0x0][0x208] ;  /* 0x0000820000067ab9 */ /* 0x000fe20000000a00 */
[----:B-1----:R-:W-:Y:S01]  /*00b0*/  SHF.R.U32.HI R9, RZ, 0x4, R2 ;  /* 0x00000004ff097819 */ /* 0x002fe20000011602 */
[----:B------:R-:W-:-:S02]  /*00c0*/  IMAD.SHL.U32 R7, R2, 0x4, RZ ;  /* 0x0000000402077824 */ /* 0x000fc400078e00ff */
[----:B---3--:R-:W-:Y:S01]  /*00d0*/  IMAD.SHL.U32 R6, R6, 0x8, RZ ;  /* 0x0000000806067824 */ /* 0x008fe200078e00ff */
[----:B------:R-:W-:Y:S01]  /*00e0*/  SGXT.U32 R9, R9, 0x3 ;  /* 0x000000030909781a */ /* 0x000fe20000000000 */
[----:B----4-:R-:W-:-:S03]  /*00f0*/  IMAD.SHL.U32 R0, R0, 0x40, RZ ;  /* 0x0000004000007824 */ /* 0x010fc600078e00ff */
[----:B------:R-:W-:Y:S02]  /*0100*/  LOP3.LUT R9, R6, R9, RZ, 0xfc, !PT ;  /* 0x0000000906097212 */ /* 0x000fe400078efcff */
[----:B------:R-:W-:-:S03]  /*0110*/  LOP3.LUT R5, R0, 0x3c, R7, 0xf8, !PT ;  /* 0x0000003c00057812 */ /* 0x000fc600078ef807 */
[----:B------:R-:W-:Y:S01]  /*0120*/  IMAD.HI R12, R9, -0x6db6db6d, R8 ;  /* 0x92492493090c7827 */ /* 0x000fe200078e0208 */
[----:B------:R-:W-:-:S03]  /*0130*/  ISETP.GE.AND P0, PT, R5, 0x40, PT ;  /* 0x000000400500780c */ /* 0x000fc60003f06270 */
[C---:B------:R-:W-:Y:S01]  /*0140*/  IMAD.HI R14, R9.reuse, 0x5397829d, RZ ;  /* 0x5397829d090e7827 */ /* 0x040fe200078e02ff */
[----:B------:R-:W-:Y:S02]  /*0150*/  SHF.R.U32.HI R13, RZ, 0x1f, R12 ;  /* 0x0000001fff0d7819 */ /* 0x000fe4000001160c */
[----:B------:R-:W-:Y:S02]  /*0160*/  ISETP.LT.AND P0, PT, R9, 0x310, !P0 ;  /* 0x000003100900780c */ /* 0x000fe40004701270 */
[----:B------:R-:W-:Y:S01]  /*0170*/  LEA.HI.SX32 R13, R12, R13, 0x1d ;  /* 0x0000000d0c0d7211 */ /* 0x000fe200078feaff */
[----:B------:R-:W-:Y:S01]  /*0180*/  IMAD.MOV.U32 R12, RZ, RZ, RZ ;  /* 0x000000ffff0c7224 */ /* 0x000fe200078e00ff */
[----:B------:R-:W-:-:S03]  /*0190*/  SHF.R.U32.HI R15, RZ, 0x1f, R14 ;  /* 0x0000001fff0f7819 */ /* 0x000fc6000001160e */
[----:B------:R-:W-:Y:S01]  /*01a0*/  IMAD.HI R3, R13, -0x6db6db6d, R12 ;  /* 0x924924930d037827 */ /* 0x000fe200078e020c */
[----:B------:R-:W-:-:S03]  /*01b0*/  LEA.HI.SX32 R15, R14, R15, 0x1a ;  /* 0x0000000f0e0f7211 */ /* 0x000fc600078fd2ff */
[----:B------:R-:W-:Y:S01]  /*01c0*/  IMAD R4, R13, -0xe, R9 ;  /* 0xfffffff20d047824 */ /* 0x000fe200078e0209 */
[----:B------:R-:W-:-:S03]  /*01d0*/  SHF.R.U32.HI R8, RZ, 0x1f, R3 ;  /* 0x0000001fff087819 */ /* 0x000fc60000011603 */
[----:B------:R-:W-:Y:S01]  /*01e0*/  IMAD R4, R4, 0x80, R5 ;  /* 0x0000008004047824 */ /* 0x000fe200078e0205 */
[----:B------:R-:W-:-:S03]  /*01f0*/  LEA.HI.SX32 R3, R3, R8, 0x1d ;  /* 0x0000000803037211 */ /* 0x000fc600078feaff */
[----:B------:R-:W-:Y:S02]  /*0200*/  IMAD R4, R15, 0xd240, R4 ;  /* 0x0000d2400f047824 */ /* 0x000fe400078e0204 */
[----:B------:R-:W-:-:S04]  /*0210*/  IMAD R3, R3, -0xe, R13 ;  /* 0xfffffff203037824 */ /* 0x000fc800078e020d */
[----:B------:R-:W-:-:S04]  /*0220*/  IMAD R25, R3, 0xe80, R4 ;  /* 0x00000e8003197824 */ /* 0x000fc800078e0204 */
[C---:B------:R-:W-:Y:S02]  /*0230*/  VIADD R29, R25.reuse, 0x40 ;  /* 0x00000040191d7836 */ /* 0x040fe40000000000 */
[----:B--2---:R-:W-:-:S04]  /*0240*/  IMAD.WIDE R26, R25, 0x4, R10 ;  /* 0x00000004191a7825 */ /* 0x004fc800078e020a */
[--C-:B------:R-:W-:Y:S01]  /*0250*/  IMAD.WIDE R28, R29, 0x4, R10.reuse ;  /* 0x000000041d1c7825 */ /* 0x100fe200078e020a */
[----:B------:R1:W2:Y:S04]  /*0260*/  @P0 LDG.E.EL.128 R20, desc[UR6][R26.64] ;  /* 0x000000061a140981 */ /* 0x0002a8000c2e1d00 */
[----:B------:R-:W2:Y:S01]  /*0270*/  @P0 LDG.E.EL.128 R16, desc[UR6][R28.64] ;  /* 0x000000061c100981 */ /* 0x000ea2000c2e1d00 */
[----:B------:R-:W-:Y:S01]  /*0280*/  VIADD R31, R25, 0x80 ;  /* 0x00000080191f7836 */ /* 0x000fe20000000000 */
[----:B------:R-:W-:Y:S01]  /*0290*/  CS2R R14, SRZ ;  /* 0x00000000000e7805 */ /* 0x000fe2000001ff00 */
[----:B------:R-:W-:Y:S02]  /*02a0*/  IMAD.MOV.U32 R13, RZ, RZ, RZ ;  /* 0x000000ffff0d7224 */ /* 0x000fe400078e00ff */
[----:B------:R-:W-:-:S05]  /*02b0*/  IMAD.WIDE R30, R31, 0x4, R10 ;  /* 0x000000041f1e7825 */ /* 0x000fca00078e020a */
[----:B------:R3:W4:Y:S01]  /*02c0*/  @P0 LDG.E.EL.128 R12, desc[UR6][R30.64] ;  /* 0x000000061e0c0981 */ /* 0x000722000c2e1d00 */
[----:B-1----:R-:W-:-:S04]  /*02d0*/  VIADD R27, R25, 0x740 ;  /* 0x00000740191b7836 */ /* 0x002fc80000000000 */
[----:B------:R-:W-:Y:S01]  /*02e0*/  IMAD.WIDE R26, R27, 0x4, R10 ;  /* 0x000000041b1a7825 */ /* 0x000fe200078e020a */
[----:B--2---:R-:W-:Y:S02]  /*02f0*/  FSETP.GT.AND P2, PT, R16, R20, PT ;  /* 0x000000141000720b */ /* 0x004fe40003f44000 */
[----:B------:R-:W-:Y:S02]  /*0300*/  FSETP.GT.AND P4, PT, R18, R22, PT ;  /* 0x000000161200720b */ /* 0x000fe40003f84000 */
[----:B------:R-:W-:Y:S02]  /*0310*/  FSETP.GT.AND P5, PT, R17, R21, PT ;  /* 0x000000151100720b */ /* 0x000fe40003fa4000 */
[----:B------:R-:W-:Y:S02]  /*0320*/  FSETP.NAN.AND P1, PT, R16, R16, PT ;  /* 0x000000101000720b */ /* 0x000fe40003f28000 */
[----:B------:R-:W-:Y:S02]  /*0330*/  FSETP.GT.AND P3, PT, R19, R23, PT ;  /* 0x000000171300720b */ /* 0x000fe40003f64000 */
[----:B------:R-:W-:Y:S01]  /*0340*/  P2R R4, PR, RZ, 0x4 ;  /* 0x00000004ff047803 */ /* 0x000fe20000000000 */
[----:B---3--:R-:W-:Y:S01]  /*0350*/  VIADD R31, R25, 0x780 ;  /* 0x00000780191f7836 */ /* 0x008fe20000000000 */
[----:B------:R-:W-:-:S02]  /*0360*/  P2R R8, PR, RZ, 0x10 ;  /* 0x00000010ff087803 */ /* 0x000fc40000000000 */
[----:B------:R-:W-:Y:S02]  /*0370*/  @!P2 SEL R16, R16, R20, P1 ;  /* 0x000000141010a207 */ /* 0x000fe40000800000 */
[C---:B------:R-:W-:Y:S02]  /*0380*/  FSETP.NAN.AND P1, PT, R18.reuse, R18, PT ;  /* 0x000000121200720b */ /* 0x040fe40003f28000 */
[C---:B------:R-:W-:Y:S02]  /*0390*/  FSETP.NAN.AND P2, PT, R17.reuse, R17, PT ;  /* 0x000000111100720b */ /* 0x040fe40003f48000 */
[----:B------:R-:W-:Y:S02]  /*03a0*/  @!P4 SEL R18, R18, R22, P1 ;  /* 0x000000161212c207 */ /* 0x000fe40000800000 */
[----:B------:R-:W-:Y:S02]  /*03b0*/  @!P5 SEL R17, R17, R21, P2 ;  /* 0x000000151111d207 */ /* 0x000fe40001000000 */
[----:B----4-:R-:W-:-:S02]  /*03c0*/  FSETP.NAN.AND P1, PT, R15, R15, PT ;  /* 0x0000000f0f00720b */ /* 0x010fc40003f28000 */
[C---:B------:R-:W-:Y:S02]  /*03d0*/  FSETP.NAN.AND P2, PT, R19.reuse, R19, PT ;  /* 0x000000131300720b */ /* 0x040fe40003f48000 */
[----:B------:R-:W-:Y:S02]  /*03e0*/  P2R R20, PR, RZ, 0x8 ;  /* 0x00000008ff147803 */ /* 0x000fe40000000000 */
[----:B------:R-:W-:Y:S02]  /*03f0*/  @!P3 SEL R19, R19, R23, P2 ;  /* 0x000000171313b207 */ /* 0x000fe40001000000 */
[----:B------:R-:W-:Y:S02]  /*0400*/  FSETP.GEU.AND P2, PT, R18, R14, PT ;  /* 0x0000000e1200720b */ /* 0x000fe40003f4e000 */
[----:B------:R-:W-:Y:S02]  /*0410*/  FSETP.GEU.AND P3, PT, R19, R15, PT ;  /* 0x0000000f1300720b */ /* 0x000fe40003f6e000 */
[----:B------:R-:W-:-:S02]  /*0420*/  P2R R22, PR, RZ, 0x4 ;  /* 0x00000004ff167803 */ /* 0x000fc40000000000 */
[----:B------:R-:W-:Y:S02]  /*0430*/  @!P1 SEL R15, R15, R19, !P3 ;  /* 0x000000130f0f9207 */ /* 0x000fe40005800000 */
[----:B------:R-:W-:Y:S01]  /*0440*/  FSETP.NAN.AND P1, PT, R14, R14, PT ;  /* 0x0000000e0e00720b */ /* 0x000fe20003f28000 */
[----:B------:R-:W-:Y:S01]  /*0450*/  IMAD.WIDE R30, R31, 0x4, R10 ;  /* 0x000000041f1e7825 */ /* 0x000fe200078e020a */
[----:B------:R-:W-:Y:S02]  /*0460*/  P2R R21, PR, RZ, 0x8 ;  /* 0x00000008ff157803 */ /* 0x000fe40000000000 */
[----:B------:R-:W-:-:S09]  /*0470*/  P2R R3, PR, RZ, 0x20 ;  /* 0x00000020ff037803 */ /* 0x000fd20000000000 */
[----:B------:R-:W-:Y:S02]  /*0480*/  @!P1 SEL R14, R14, R18, !P2 ;  /* 0x000000120e0e9207 */ /* 0x000fe40005000000 */
[----:B------:R-:W-:Y:S02]  /*0490*/  CS2R R18, SRZ ;  /* 0x0000000000127805 */ /* 0x000fe4000001ff00 */
[-C--:B------:R-:W-:Y:S02]  /*04a0*/  FSETP.NAN.AND P1, PT, R13, R13.reuse, PT ;  /* 0x0000000d0d00720b */ /* 0x080fe40003f28000 */
[----:B------:R-:W-:-:S04]  /*04b0*/  FSETP.GEU.AND P2, PT, R17, R13, PT ;  /* 0x0000000d1100720b */ /* 0x000fc80003f4e000 */
[----:B------:R-:W-:-:S07]  /*04c0*/  P2R R23, PR, RZ, 0x4 ;  /* 0x00000004ff177803 */ /* 0x000fce0000000000 */
[----:B------:R-:W-:Y:S02]  /*04d0*/  @!P1 SEL R13, R13, R17, !P2 ;  /* 0x000000110d0d9207 */ /* 0x000fe40005000000 */
[-C--:B------:R-:W-:Y:S02]  /*04e0*/  FSETP.NAN.AND P1, PT, R12, R12.reuse, PT ;  /* 0x0000000c0c00720b */ /* 0x080fe40003f28000 */
[----:B------:R-:W-:-:S04]  /*04f0*/  FSETP.GEU.AND P2, PT, R16, R12, PT ;  /* 0x0000000c1000720b */ /* 0x000fc80003f4e000 */
[----:B------:R-:W-:-:S07]  /*0500*/  P2R R24, PR, RZ, 0x4 ;  /* 0x00000004ff187803 */ /* 0x000fce0000000000 */
[----:B------:R-:W-:Y:S02]  /*0510*/  @!P1 SEL R12, R12, R16, !P2 ;  /* 0x000000100c0c9207 */ /* 0x000fe40005000000 */
[----:B------:R-:W-:-:S06]  /*0520*/  CS2R R16, SRZ ;  /* 0x0000000000107805 */ /* 0x000fcc000001ff00 */
[----:B------:R-:W2:Y:S02]  /*0530*/  @P0 LDG.E.EL.128 R16, desc[UR6][R26.64] ;  /* 0x000000061a100981 */ /* 0x000ea4000c2e1d00 */
[-C--:B--2---:R-:W-:Y:S02]  /*0540*/  FSETP.NAN.AND P1, PT, R16, R16.reuse, PT ;  /* 0x000000101000720b */ /* 0x084fe40003f28000 */
[----:B------:R-:W-:-:S04]  /*0550*/  FSETP.GEU.AND P2, PT, R12, R16, PT ;  /* 0x000000100c00720b */ /* 0x000fc80003f4e000 */
[----:B------:R-:W-:-:S07]  /*0560*/  P2R R26, PR, RZ, 0x4 ;  /* 0x00000004ff1a7803 */ /* 0x000fce0000000000 */
[----:B------:R-:W-:Y:S02]  /*0570*/  @!P1 SEL R16, R16, R12, !P2 ;  /* 0x0000000c10109207 */ /* 0x000fe40005000000 */
[-C--:B------:R-:W-:Y:S02]  /*0580*/  FSETP.NAN.AND P1, PT, R17, R17.reuse, PT ;  /* 0x000000111100720b */ /* 0x080fe40003f28000 */
[----:B------:R-:W-:-:S04]  /*0590*/  FSETP.GEU.AND P2, PT, R13, R17, PT ;  /* 0x000000110d00720b */ /* 0x000fc80003f4e000 */
[----:B------:R-:W-:-:S07]  /*05a0*/  P2R R27, PR, RZ, 0x4 ;  /* 0x00000004ff1b7803 */ /* 0x000fce0000000000 */
        /* <DEDUP_REMOVED lines=11> */
[----:B------:R-:W2:Y:S01]  /*0660*/  @P0 LDG.E.EL.128 R12, desc[UR6][R30.64] ;  /* 0x000000061e0c0981 */ /* 0x000ea2000c2e1d00 */
[----:B------:R-:W-:-:S04]  /*0670*/  VIADD R35, R25, 0x7c0 ;  /* 0x000007c019237836 */ /* 0x000fc80000000000 */
[----:B------:R-:W-:Y:S01]  /*0680*/  IMAD.WIDE R34, R35, 0x4, R10 ;  /* 0x0000000423227825 */ /* 0x000fe200078e020a */
        /* <DEDUP_REMOVED lines=64> */
[----:B------:R-:W-:Y:S02]  /*0a90*/  FSETP.NAN.AND P3, PT, R17, R17, PT ;  /* 0x000000111100720b */ /* 0x000fe40003f68000 */
[----:B------:R-:W-:Y:S02]  /*0aa0*/  FSETP.GEU.AND P2, PT, R12, R16, PT ;  /* 0x000000100c00720b */ /* 0x000fe40003f4e000 */
[----:B------:R-:W-:-:S07]  /*0ab0*/  FSETP.GEU.AND P4, PT, R14, R18, PT ;  /* 0x000000120e00720b */ /* 0x000fce0003f8e000 */
[----:B------:R-:W-:Y:S02]  /*0ac0*/  @!P1 SEL R16, R16, R12, !P2 ;  /* 0x0000000c10109207 */ /* 0x000fe40005000000 */
[----:B------:R-:W-:Y:S02]  /*0ad0*/  FSETP.GEU.AND P1, PT, R13, R17, PT ;  /* 0x000000110d00720b */ /* 0x000fe40003f2e000 */
[----:B------:R-:W-:Y:S02]  /*0ae0*/  P2R R12, PR, RZ, 0x4 ;  /* 0x00000004ff0c7803 */ /* 0x000fe40000000000 */
[----:B------:R-:W-:Y:S02]  /*0af0*/  @!P3 SEL R17, R17, R13, !P1 ;  /* 0x0000000d1111b207 */ /* 0x000fe40004800000 */
[----:B------:R-:W-:Y:S02]  /*0b00*/  FSETP.NAN.AND P3, PT, R18, R18, PT ;  /* 0x000000121200720b */ /* 0x000fe40003f68000 */
[----:B------:R-:W-:-:S02]  /*0b10*/  P2R R41, PR, RZ, 0x2 ;  /* 0x00000002ff297803 */ /* 0x000fc40000000000 */
[----:B------:R-:W-:Y:S02]  /*0b20*/  FSETP.GEU.AND P1, PT, R15, R19, PT ;  /* 0x000000130f00720b */ /* 0x000fe40003f2e000 */
[----:B------:R-:W-:Y:S02]  /*0b30*/  P2R R13, PR, RZ, 0x10 ;  /* 0x00000010ff0d7803 */ /* 0x000fe40000000000 */
[----:B------:R-:W-:-:S05]  /*0b40*/  ISETP.NE.AND P2, PT, R39, RZ, PT ;  /* 0x000000ff2700720c */ /* 0x000fca0003f45270 */
[----:B------:R-:W-:Y:S02]  /*0b50*/  @!P3 SEL R18, R18, R14, !P4 ;  /* 0x0000000e1212b207 */ /* 0x000fe40006000000 */
[----:B------:R-:W-:Y:S02]  /*0b60*/  FSETP.NAN.AND P3, PT, R19, R19, PT ;  /* 0x000000131300720b */ /* 0x000fe40003f68000 */
[----:B------:R-:W-:-:S11]  /*0b70*/  P2R R14, PR, RZ, 0x2 ;  /* 0x00000002ff0e7803 */ /* 0x000fd60000000000 */
[----:B------:R-:W-:Y:S02]  /*0b80*/  @!P3 SEL R19, R19, R15, !P1 ;  /* 0x0000000f1313b207 */ /* 0x000fe40004800000 */
[----:B------:R-:W-:-:S04]  /*0b90*/  ISETP.NE.AND P1, PT, R38, RZ, PT ;  /* 0x000000ff2600720c */ /* 0x000fc80003f25270 */
[----:B------:R-:W-:Y:S02]  /*0ba0*/  P2R R15, PR, RZ, 0x2 ;  /* 0x00000002ff0f7803 */ /* 0x000fe40000000000 */
        /* <DEDUP_REMOVED lines=32> */
[----:B------:R-:W-:Y:S02]  /*0db0*/  ISETP.NE.AND P1, PT, R23, RZ, PT ;  /* 0x000000ff1700720c */ /* 0x000fe40003f25270 */
[----:B------:R-:W-:Y:S02]  /*0dc0*/  CS2R R22, SRZ ;  /* 0x0000000000167805 */ /* 0x000fe4000001ff00 */
        /* <DEDUP_REMOVED lines=8> */
[----:B------:R-:W-:Y:S02]  /*0e50*/  ISETP.NE.AND P1, PT, R3, RZ, PT ;  /* 0x000000ff0300720c */ /* 0x000fe40003f25270 */
[----:B------:R-:W2:Y:S02]  /*0e60*/  @P0 LDG.E.EL.128 R20, desc[UR6][R10.64] ;  /* 0x000000060a140981 */ /* 0x000ea4000c2e1d00 */
[----:B------:R-:W-:-:S02]  /*0e70*/  P2R R3, PR, RZ, 0x2 ;  /* 0x00000002ff037803 */ /* 0x000fc40000000000 */
[----:B------:R-:W-:-:S04]  /*0e80*/  ISETP.NE.AND P1, PT, R4, RZ, PT ;  /* 0x000000ff0400720c */ /* 0x000fc80003f25270 */
[----:B------:R-:W-:Y:S01]  /*0e90*/  P2R R4, PR, RZ, 0x2 ;  /* 0x00000002ff047803 */ /* 0x000fe20000000000 */
[----:B------:R-:W1:Y:S01]  /*0ea0*/  S2UR UR5, SR_CgaCtaId ;  /* 0x00000000000579c3 */ /* 0x000e620000008800 */
[----:B------:R-:W-:Y:S02]  /*0eb0*/  UMOV UR4, 0x400 ;  /* 0x0000040000047882 */ /* 0x000fe40000000000 */
[----:B-1----:R-:W-:Y:S01]  /*0ec0*/  UPRMT UR4, UR5, 0x654, UR4 ;  /* 0x0000065405047896 */ /* 0x002fe20008000004 */
[----:B------:R-:W-:Y:S02]  /*0ed0*/  LOP3.LUT R6, R6, 0x4, R7, 0xf8, !PT ;  /* 0x0000000406067812 */ /* 0x000fe400078ef807 */
[----:B------:R-:W-:-:S04]  /*0ee0*/  SHF.R.U32.HI R7, RZ, 0x1, R2 ;  /* 0x00000001ff077819 */ /* 0x000fc80000011602 */
[----:B------:R-:W-:-:S04]  /*0ef0*/  SGXT.U32 R7, R7, 0x6 ;  /* 0x000000060707781a */ /* 0x000fc80000000000 */
[----:B------:R-:W-:Y:S01]  /*0f00*/  LOP3.LUT R7, R0, R7, RZ, 0xfc, !PT ;  /* 0x0000000700077212 */ /* 0x000fe200078efcff */
[----:B------:R-:W-:Y:S01]  /*0f10*/  IMAD R5, R9, 0x40, R5 ;  /* 0x0000004009057824 */ /* 0x000fe200078e0205 */
[-C--:B--2---:R-:W-:Y:S02]  /*0f20*/  FSETP.NAN.AND P4, PT, R21, R21.reuse, PT ;  /* 0x000000151500720b */ /* 0x084fe40003f88000 */
[----:B------:R-:W-:Y:S02]  /*0f30*/  FSETP.NAN.AND P5, PT, R22, R22, PT ;  /* 0x000000161600720b */ /* 0x000fe40003fa8000 */
[----:B------:R-:W-:Y:S02]  /*0f40*/  FSETP.GEU.AND P3, PT, R17, R21, PT ;  /* 0x000000151100720b */ /* 0x000fe40003f6e000 */
[----:B------:R-:W-:Y:S02]  /*0f50*/  FSETP.NAN.AND P6, PT, R20, R20, PT ;  /* 0x000000141400720b */ /* 0x000fe40003fc8000 */
[----:B------:R-:W-:-:S05]  /*0f60*/  FSETP.NAN.AND P1, PT, R23, R23, PT ;  /* 0x000000171700720b */ /* 0x000fca0003f28000 */
[----:B------:R-:W-:Y:S02]  /*0f70*/  @!P4 SEL R21, R21, R17, !P3 ;  /* 0x000000111515c207 */ /* 0x000fe40005800000 */
[----:B------:R-:W-:-:S04]  /*0f80*/  FSETP.GEU.AND P4, PT, R18, R22, PT ;  /* 0x000000161200720b */ /* 0x000fc80003f8e000 */
[----:B------:R-:W-:Y:S02]  /*0f90*/  @!P5 SEL R22, R22, R18, !P4 ;  /* 0x000000121616d207 */ /* 0x000fe40006000000 */
[----:B------:R-:W-:-:S04]  /*0fa0*/  FSETP.GEU.AND P5, PT, R16, R20, PT ;  /* 0x000000141000720b */ /* 0x000fc80003fae000 */
[----:B------:R-:W-:Y:S02]  /*0fb0*/  @!P6 SEL R20, R20, R16, !P5 ;  /* 0x000000101414e207 */ /* 0x000fe40006800000 */
[----:B------:R-:W-:-:S04]  /*0fc0*/  FSETP.GEU.AND P6, PT, R19, R23, PT ;  /* 0x000000171300720b */ /* 0x000fc80003fce000 */
[----:B------:R-:W-:Y:S02]  /*0fd0*/  @!P1 SEL R23, R23, R19, !P6 ;  /* 0x0000001317179207 */ /* 0x000fe40007000000 */
[----:B------:R-:W-:-:S04]  /*0fe0*/  ISETP.NE.AND P1, PT, R4, RZ, PT ;  /* 0x000000ff0400720c */ /* 0x000fc80003f25270 */
[----:B------:R-:W-:Y:S02]  /*0ff0*/  SEL R11, RZ, 0x1, !P1 ;  /* 0x00000001ff0b7807 */ /* 0x000fe40004800000 */
[----:B------:R-:W-:-:S04]  /*1000*/  ISETP.NE.AND P1, PT, R3, RZ, PT ;  /* 0x000000ff0300720c */ /* 0x000fc80003f25270 */
[----:B------:R-:W-:Y:S02]  /*1010*/  SEL R10, RZ, 0x1, !P1 ;  /* 0x00000001ff0a7807 */ /* 0x000fe40004800000 */
[----:B------:R-:W-:-:S04]  /*1020*/  ISETP.NE.AND P1, PT, R45, RZ, PT ;  /* 0x000000ff2d00720c */ /* 0x000fc80003f25270 */
[----:B------:R-:W-:Y:S02]  /*1030*/  SEL R3, RZ, 0x1, !P1 ;  /* 0x00000001ff037807 */ /* 0x000fe40004800000 */
[----:B------:R-:W-:-:S04]  /*1040*/  ISETP.NE.AND P1, PT, R8, RZ, PT ;  /* 0x000000ff0800720c */ /* 0x000fc80003f25270 */
[----:B------:R-:W-:Y:S02]  /*1050*/  SEL R4, RZ, 0x1, !P1 ;  /* 0x00000001ff047807 */ /* 0x000fe40004800000 */
[----:B------:R-:W-:-:S04]  /*1060*/  ISETP.NE.AND P1, PT, R24, RZ, PT ;  /* 0x000000ff1800720c */ /* 0x000fc80003f25270 */
[----:B------:R-:W-:Y:S02]  /*1070*/  SEL R11, R11, 0x2, P1 ;  /* 0x000000020b0b7807 */ /* 0x000fe40000800000 */
        /* <DEDUP_REMOVED lines=34> */
[----:B------:R-:W-:Y:S02]  /*12a0*/  ISETP.NE.AND P1, PT, R15, RZ, PT ;  /* 0x000000ff0f00720c */ /* 0x000fe40003f25270 */
[----:B------:R-:W-:Y:S02]  /*12b0*/  SEL R10, R3, 0x6, P2 ;  /* 0x00000006030a7807 */ /* 0x000fe40001000000 */
[----:B------:R-:W-:Y:S02]  /*12c0*/  ISETP.NE.AND P2, PT, R12, RZ, PT ;  /* 0x000000ff0c00720c */ /* 0x000fe40003f45270 */
[----:B------:R-:W-:Y:S02]  /*12d0*/  SEL R4, R8, 0x6, P1 ;  /* 0x0000000608047807 */ /* 0x000fe40000800000 */
[----:B------:R-:W-:-:S02]  /*12e0*/  SEL R8, R16, 0x7, P2 ;  /* 0x0000000710087807 */ /* 0x000fc40001000000 */
[----:B------:R-:W-:Y:S02]  /*12f0*/  ISETP.NE.AND P2, PT, R14, RZ, PT ;  /* 0x000000ff0e00720c */ /* 0x000fe40003f45270 */
[----:B------:R-:W1:Y:S01]  /*1300*/  S2R R14, SR_TID.X ;  /* 0x00000000000e7919 */ /* 0x000e620000002100 */
[----:B------:R-:W-:-:S04]  /*1310*/  ISETP.NE.AND P1, PT, R41, RZ, PT ;  /* 0x000000ff2900720c */ /* 0x000fc80003f25270 */
[----:B------:R-:W-:Y:S01]  /*1320*/  SEL R11, R11, 0x7, P1 ;  /* 0x000000070b0b7807 */ /* 0x000fe20000800000 */
[----:B-1----:R-:W-:Y:S01]  /*1330*/  IMAD.SHL.U32 R3, R14, 0x20, RZ ;  /* 0x000000200e037824 */ /* 0x002fe200078e00ff */
[----:B------:R-:W-:-:S04]  /*1340*/  SHF.R.U32.HI R12, RZ, 0x4, R14 ;  /* 0x00000004ff0c7819 */ /* 0x000fc8000001160e */
[----:B------:R-:W-:Y:S02]  /*1350*/  SGXT.U32 R12, R12, 0x3 ;  /* 0x000000030c0c781a */ /* 0x000fe40000000000 */
[----:B------:R-:W-:-:S04]  /*1360*/  LOP3.LUT R3, R3, 0x1e0, RZ, 0xc0, !PT ;  /* 0x000001e003037812 */ /* 0x000fc800078ec0ff */
[C---:B------:R-:W-:Y:S02]  /*1370*/  LOP3.LUT R12, R3.reuse, R12, RZ, 0xfc, !PT ;  /* 0x0000000c030c7212 */ /* 0x040fe400078efcff */
[----:B------:R-:W-:-:S05]  /*1380*/  LEA R3, R3, UR4, 0x1 ;  /* 0x0000000403037c11 */ /* 0x000fca000f8e08ff */
[----:B------:R-:W-:Y:S01]  /*1390*/  IMAD R18, R12, 0x4, R3 ;  /* 0x000000040c127824 */ /* 0x000fe200078e0203 */
[----:B------:R-:W-:Y:S01]  /*13a0*/  ISETP.NE.AND P1, PT, R13, RZ, PT ;  /* 0x000000ff0d00720c */ /* 0x000fe20003f25270 */
[----:B------:R-:W-:Y:S01]  /*13b0*/  IMAD.HI R16, R6, 0x5397829d, RZ ;  /* 0x5397829d06107827 */ /* 0x000fe200078e02ff */
[----:B------:R-:W1:Y:S02]  /*13c0*/  LDC.64 R2, c[0x0][0x218] ;  /* 0x00008600ff027b82 */ /* 0x000e640000000a00 */
[----:B------:R-:W-:Y:S04]  /*13d0*/  STS [R18+0x30], R21 ;  /* 0x0000301512007388 */ /* 0x000fe80000000800 */
[----:B------:R-:W-:Y:S04]  /*13e0*/  STS [R18+0x60], R22 ;  /* 0x0000601612007388 */ /* 0x000fe80000000800 */
[----:B------:R-:W-:Y:S04]  /*13f0*/  STS [R18], R20 ;  /* 0x0000001412007388 */ /* 0x000fe80000000800 */
[----:B------:R-:W-:Y:S01]  /*1400*/  STS [R18+0x90], R23 ;  /* 0x0000901712007388 */ /* 0x000fe20000000800 */
[----:B------:R-:W-:-:S02]  /*1410*/  IMAD.SHL.U32 R13, R14, 0x8, RZ ;  /* 0x000000080e0d7824 */ /* 0x000fc400078e00ff */
[----:B------:R-:W-:-:S03]  /*1420*/  IMAD.SHL.U32 R14, R14, 0x10, RZ ;  /* 0x000000100e0e7824 */ /* 0x000fc600078e00ff */
[----:B------:R-:W-:Y:S02]  /*1430*/  LOP3.LUT R13, R13, 0x3f0, RZ, 0xc0, !PT ;  /* 0x000003f00d0d7812 */ /* 0x000fe400078ec0ff */
[----:B------:R-:W-:-:S04]  /*1440*/  LOP3.LUT R14, R14, 0x7f0, RZ, 0xc0, !PT ;  /* 0x000007f00e0e7812 */ /* 0x000fc800078ec0ff */
[----:B------:R-:W-:Y:S01]  /*1450*/  IADD3 R13, R14, UR4, R13 ;  /* 0x000000040e0d7c10 */ /* 0x000fe2000fffe00d */
[----:B------:R-:W-:Y:S01]  /*1460*/  BAR.SYNC.DEFER_BLOCKING 0x0 ;  /* 0x0000000000007b1d */ /* 0x000fe20000010000 */
[----:B------:R-:W-:-:S04]  /*1470*/  SHF.R.U32.HI R17, RZ, 0x1f, R16 ;  /* 0x0000001fff117819 */ /* 0x000fc80000011610 */
[----:B------:R-:W-:Y:S01]  /*1480*/  LEA.HI.SX32 R17, R16, R17, 0x1a ;  /* 0x0000001110117211 */ /* 0x000fe200078fd2ff */
[----:B------:R-:W-:Y:S01]  /*1490*/  ULDC.64 UR4, c[0x0][0x220] ;  /* 0x0000880000047ab9 */ /* 0x000fe20000000a00 */
[----:B------:R-:W2:Y:S01]  /*14a0*/  LDS.128 R12, [R13] ;  /* 0x000000000d0c7984 */ /* 0x000ea20000000c00 */
[----:B------:R-:W-:Y:S02]  /*14b0*/  SEL R10, R10, 0x7, P1 ;  /* 0x000000070a0a7807 */ /* 0x000fe40000800000 */
[----:B------:R-:W-:Y:S01]  /*14c0*/  IMAD R0, R17, -0xc4, R6 ;  /* 0xffffff3c11007824 */ /* 0x000fe200078e0206 */
[C---:B------:R-:W-:Y:S02]  /*14d0*/  ISETP.GE.AND P1, PT, R7.reuse, 0x40, PT ;  /* 0x000000400700780c */ /* 0x040fe40003f26270 */
[----:B------:R-:W-:Y:S01]  /*14e0*/  SEL R4, R4, 0x7, P2 ;  /* 0x0000000704047807 */ /* 0x000fe20001000000 */
[----:B------:R-:W-:Y:S01]  /*14f0*/  IMAD R0, R7, 0xc4, R0 ;  /* 0x000000c407007824 */ /* 0x000fe200078e0200 */
[----:B------:R-:W-:-:S02]  /*1500*/  ISETP.LT.AND P1, PT, R6, 0x310, !P1 ;  /* 0x000003100600780c */ /* 0x000fc40004f21270 */
[----:B------:R-:W-:Y:S01]  /*1510*/  SEL R7, R10, 0x8, P4 ;  /* 0x000000080a077807 */ /* 0x000fe20002000000 */
[----:B------:R-:W-:Y:S01]  /*1520*/  IMAD R17, R17, 0x7a80, R0 ;  /* 0x00007a8011117824 */ /* 0x000fe200078e0200 */
[----:B------:R-:W-:Y:S02]  /*1530*/  SEL R4, R4, 0x8, P6 ;  /* 0x0000000804047807 */ /* 0x000fe40003000000 */
[----:B------:R-:W-:Y:S01]  /*1540*/  SEL R11, R11, 0x8, P3 ;  /* 0x000000080b0b7807 */ /* 0x000fe20001800000 */
[----:B-1----:R-:W-:Y:S01]  /*1550*/  IMAD.WIDE R2, R17, 0x4, R2 ;  /* 0x0000000411027825 */ /* 0x002fe200078e0202 */
[----:B------:R-:W-:Y:S02]  /*1560*/  SEL R8, R8, 0x8, P5 ;  /* 0x0000000808087807 */ /* 0x000fe40002800000 */
[----:B------:R-:W-:Y:S02]  /*1570*/  PRMT R7, R7, 0x3340, R4 ;  /* 0x0000334007077816 */ /* 0x000fe40000000004 */
[----:B------:R-:W-:-:S02]  /*1580*/  IADD3 R4, P2, R5, UR4, RZ ;  /* 0x0000000405047c10 */ /* 0x000fc4000ff5e0ff */
[----:B------:R-:W-:Y:S02]  /*1590*/  PRMT R8, R8, 0x3340, R11 ;  /* 0x0000334008087816 */ /* 0x000fe4000000000b */
[----:B------:R-:W-:Y:S02]  /*15a0*/  LEA.HI.X.SX32 R5, R5, UR5, 0x1, P2 ;  /* 0x0000000505057c11 */ /* 0x000fe400090f0eff */
[----:B------:R-:W-:Y:S01]  /*15b0*/  PRMT R7, R8, 0x5410, R7 ;  /* 0x0000541008077816 */ /* 0x000fe20000000007 */
[----:B--2---:R1:W-:Y:S01]  /*15c0*/  @P1 STG.E.128 desc[UR6][R2.64], R12 ;  /* 0x0000000c02001986 */ /* 0x0043e2000c101d06 */
[----:B------:R-:W-:Y:S05]  /*15d0*/  @!P0 EXIT ;  /* 0x000000000000894d */ /* 0x000fea0003800000 */
[----:B------:R-:W-:Y:S01]  /*15e0*/  STG.E desc[UR6][R4.64], R7 ;  /* 0x0000000704007986 */ /* 0x000fe2000c101906 */
[----:B------:R-:W-:Y:S05]  /*15f0*/  EXIT ;  /* 0x000000000000794d */ /* 0x000fea0003800000 */
.L_x_0:
[----:B------:R-:W-:-:S00]  /*1600*/  BRA `(.L_x_0) ;  /* 0xfffffffc00fc7947 */ /* 0x000fc0000383ffff */
[----:B------:R-:W-:-:S00]  /*1610*/  NOP ;  /* 0x0000000000007918 */ /* 0x000fc00000000000 */
        /* <DEDUP_REMOVED lines=14> */
.L_x_1:


//--------------------- .nv.shared.triton_poi_fused_max_pool2d_with_indices_10 --------------------------
	.section	.nv.shared.triton_poi_fused_max_pool2d_with_indices_10,"aw",@nobits
	.sectionflags	@""
	.align	16
	.zero		1024


//--------------------- .nv.constant0.triton_poi_fused_max_pool2d_with_indices_10 --------------------------
	.section	.nv.constant0.triton_poi_fused_max_pool2d_with_indices_10,"a",@progbits
	.sectionflags	@""
	.align	4
.nv.constant0.triton_poi_fused_max_pool2d_with_indices_10:
	.zero		560
